//
// Generated by NVIDIA NVVM Compiler
//
// Compiler Build ID: CL-36424714
// Cuda compilation tools, release 13.0, V13.0.88
// Based on NVVM 20.0.0
//

.version 9.0
.target sm_100
.address_size 64

	// .globl	_Z15printThreadInfov
.extern .func  (.param .b32 func_retval0) vprintf
(
	.param .b64 vprintf_param_0,
	.param .b64 vprintf_param_1
)
;
.global .align 1 .b8 $str[64] = {98, 108, 111, 99, 107, 73, 100, 58, 32, 37, 100, 44, 32, 98, 108, 111, 99, 107, 79, 102, 102, 115, 101, 116, 58, 32, 37, 100, 44, 32, 116, 104, 114, 101, 97, 100, 73, 100, 58, 32, 37, 100, 44, 32, 103, 108, 111, 98, 97, 108, 84, 104, 114, 101, 97, 100, 73, 100, 58, 32, 37, 100, 10};

.visible .entry _Z15printThreadInfov()
{
	.local .align 16 .b8 	__local_depot0[16];
	.reg .b64 	%SP;
	.reg .b64 	%SPL;
	.reg .b32 	%r<22>;
	.reg .b64 	%rd<5>;

	mov.u64 	%SPL, __local_depot0;
	cvta.local.u64 	%SP, %SPL;
	add.u64 	%rd1, %SP, 0;
	add.u64 	%rd2, %SPL, 0;
	mov.u32 	%r1, %ctaid.x;
	mov.u32 	%r2, %ctaid.y;
	mov.u32 	%r3, %nctaid.x;
	mov.u32 	%r4, %ctaid.z;
	mov.u32 	%r5, %nctaid.y;
	mad.lo.s32 	%r6, %r5, %r4, %r2;
	mad.lo.s32 	%r7, %r6, %r3, %r1;
	mov.u32 	%r8, %ntid.x;
	mov.u32 	%r9, %ntid.y;
	mov.u32 	%r10, %ntid.z;
	mul.lo.s32 	%r11, %r9, %r8;
	mul.lo.s32 	%r12, %r11, %r10;
	mul.lo.s32 	%r13, %r12, %r7;
	mov.u32 	%r14, %tid.x;
	mov.u32 	%r15, %tid.y;
	mov.u32 	%r16, %tid.z;
	mad.lo.s32 	%r17, %r9, %r16, %r15;
	mad.lo.s32 	%r18, %r17, %r8, %r14;
	add.s32 	%r19, %r13, %r18;
	st.local.v4.u32 	[%rd2], {%r7, %r13, %r18, %r19};
	mov.u64 	%rd3, $str;
	cvta.global.u64 	%rd4, %rd3;
	{ // callseq 0, 0
	.param .b64 param0;
	st.param.b64 	[param0], %rd4;
	.param .b64 param1;
	st.param.b64 	[param1], %rd1;
	.param .b32 retval0;
	call.uni (retval0), 
	vprintf, 
	(
	param0, 
	param1
	);
	ld.param.b32 	%r20, [retval0];
	} // callseq 0
	ret;

}


// ===== COMPILED SASS (sm_100) =====

	.target	sm_100

	.elftype	@"ET_EXEC"


//--------------------- .note.nv.tkinfo           --------------------------
	.section	.note.nv.tkinfo,"",@"SHT_NOTE"
	.sectionflags	@"SHF_NOTE_NV_TKINFO"
	.tkinfo
        /*0018*/ 	.word	0x00000002
        /*0030*/ 	.string	""
        /*0030*/ 	.string	"ptxas"
        /*0030*/ 	.string	"Cuda compilation tools, release 13.0, V13.0.88"
        /*0030*/ 	.string	"Build cuda_13.0.r13.0/compiler.36424714_0"
        /*0030*/ 	.string	"-arch sm_100 -m 64 "



//--------------------- .note.nv.cuinfo           --------------------------
	.section	.note.nv.cuinfo,"",@"SHT_NOTE"
	.sectionflags	@"SHF_NOTE_NV_CUINFO"
        /*0018*/ 	.short	0x0002
        /*001a*/ 	.short	0x0064
        /*001c*/ 	.short	0x0082
	.zero		2


//--------------------- .nv.info                  --------------------------
	.section	.nv.info,"",@"SHT_CUDA_INFO"
	.align	4


	//----- nvinfo : EIATTR_REGCOUNT
	.align		4
        /*0000*/ 	.byte	0x04, 0x2f
        /*0002*/ 	.short	(.L_2 - .L_1)
	.align		4
.L_1:
        /*0004*/ 	.word	index@(_Z15printThreadInfov)
        /*0008*/ 	.word	0x00000018


	//----- nvinfo : EIATTR_FRAME_SIZE
	.align		4
.L_2:
        /*000c*/ 	.byte	0x04, 0x11
        /*000e*/ 	.short	(.L_4 - .L_3)
	.align		4
.L_3:
        /*0010*/ 	.word	index@(_Z15printThreadInfov)
        /*0014*/ 	.word	0x00000010


	//----- nvinfo : EIATTR_MIN_STACK_SIZE
	.align		4
.L_4:
        /*0018*/ 	.byte	0x04, 0x12
        /*001a*/ 	.short	(.L_6 - .L_5)
	.align		4
.L_5:
        /*001c*/ 	.word	index@(_Z15printThreadInfov)
        /*0020*/ 	.word	0x00000010
.L_6:


//--------------------- .nv.compat                --------------------------
	.section	.nv.compat,"",@"SHT_CUDA_COMPAT_INFO"
	.align	4
        /*0000*/ 	.byte	0x02, 0x09, 0x00, 0x00, 0x02, 0x02, 0x01, 0x00, 0x02, 0x05, 0x05, 0x00, 0x03, 0x07, 0x01, 0x01
        /*0010*/ 	.byte	0x02, 0x03, 0x00, 0x00, 0x02, 0x06, 0x01, 0x00, 0x04, 0x0b, 0x08, 0x00, 0x09, 0x00, 0x00, 0x00
        /*0020*/ 	.byte	0x00, 0x00, 0x00, 0x00


//--------------------- .nv.info._Z15printThreadInfov --------------------------
	.section	.nv.info._Z15printThreadInfov,"",@"SHT_CUDA_INFO"
	.sectionflags	@""
	.align	4


	//----- nvinfo : EIATTR_CUDA_API_VERSION
	.align		4
        /*0000*/ 	.byte	0x04, 0x37
        /*0002*/ 	.short	(.L_8 - .L_7)
.L_7:
        /*0004*/ 	.word	0x00000082


	//----- nvinfo : EIATTR_SPARSE_MMA_MASK
	.align		4
.L_8:
        /*0008*/ 	.byte	0x03, 0x50
        /*000a*/ 	.short	0x0000


	//----- nvinfo : EIATTR_MAXREG_COUNT
	.align		4
        /*000c*/ 	.byte	0x03, 0x1b
        /*000e*/ 	.short	0x00ff


	//----- nvinfo : EIATTR_EXTERNS
	.align		4
        /*0010*/ 	.byte	0x04, 0x0f
        /*0012*/ 	.short	(.L_10 - .L_9)


	//   ....[0]....
	.align		4
.L_9:
        /*0014*/ 	.word	index@(vprintf)


	//----- nvinfo : EIATTR_MERCURY_ISA_VERSION
	.align		4
.L_10:
        /*0018*/ 	.byte	0x03, 0x5f
        /*001a*/ 	.short	0x0101


	//----- nvinfo : EIATTR_VRC_CTA_INIT_COUNT
	.align		4
        /*001c*/ 	.byte	0x02, 0x4a
	.zero		1
	.zero		1


	//----- nvinfo : EIATTR_SYSCALL_OFFSETS
	.align		4
        /*0020*/ 	.byte	0x04, 0x46
        /*0022*/ 	.short	(.L_12 - .L_11)


	//   ....[0]....
.L_11:
        /*0024*/ 	.word	0x00000200


	//----- nvinfo : EIATTR_EXIT_INSTR_OFFSETS
	.align		4
.L_12:
        /*0028*/ 	.byte	0x04, 0x1c
        /*002a*/ 	.short	(.L_14 - .L_13)


	//   ....[0]....
.L_13:
        /*002c*/ 	.word	0x00000210


	//----- nvinfo : EIATTR_SW_WAR
	.align		4
.L_14:
        /*0030*/ 	.byte	0x04, 0x36
        /*0032*/ 	.short	(.L_16 - .L_15)
.L_15:
        /*0034*/ 	.word	0x00000008
.L_16:


//--------------------- .nv.callgraph             --------------------------
	.section	.nv.callgraph,"",@"SHT_CUDA_CALLGRAPH"
	.align	4
	.sectionentsize	8
	.align		4
        /*0000*/ 	.word	0x00000000
	.align		4
        /*0004*/ 	.word	0xffffffff
	.align		4
        /*0008*/ 	.word	index@(_Z15printThreadInfov)
	.align		4
        /*000c*/ 	.word	index@(vprintf)
	.align		4
        /*0010*/ 	.word	0x00000000
	.align		4
        /*0014*/ 	.word	0xfffffffe
	.align		4
        /*0018*/ 	.word	0x00000000
	.align		4
        /*001c*/ 	.word	0xfffffffd
	.align		4
        /*0020*/ 	.word	0x00000000
	.align		4
        /*0024*/ 	.word	0xfffffffc


//--------------------- .nv.constant4             --------------------------
	.section	.nv.constant4,"a",@progbits
	.align	8
	.align		8
.nv.constant4:
        /*0000*/ 	.dword	vprintf
	.align		8
        /*0008*/ 	.dword	$str


//--------------------- .text._Z15printThreadInfov --------------------------
	.section	.text._Z15printThreadInfov,"ax",@progbits
	.align	128
        .global         _Z15printThreadInfov
        .type           _Z15printThreadInfov,@function
        .size           _Z15printThreadInfov,(.L_x_2 - _Z15printThreadInfov)
        .other          _Z15printThreadInfov,@"STO_CUDA_ENTRY STV_DEFAULT"
_Z15printThreadInfov:
.text._Z15printThreadInfov:
[----:B------:R-:W0:Y:S01]  /*0000*/  LDC R1, c[0x0][0x37c] ;  /* 0x0000df00ff017b82 */ /* 0x000e220000000800 */
[----:B------:R-:W1:Y:S01]  /*0010*/  S2R R8, SR_CTAID.Z ;  /* 0x0000000000087919 */ /* 0x000e620000002700 */
[----:B------:R-:W2:Y:S06]  /*0020*/  LDCU UR6, c[0x0][0x2fc] ;  /* 0x00005f80ff0677ac */ /* 0x000eac0008000800 */
[----:B------:R-:W3:Y:S01]  /*0030*/  LDC R3, c[0x0][0x370] ;  /* 0x0000dc00ff037b82 */ /* 0x000ee20000000800 */
[----:B0-----:R-:W-:Y:S01]  /*0040*/  IADD3 R1, PT, PT, R1, -0x10, RZ ;  /* 0xfffffff001017810 */ /* 0x001fe20007ffe0ff */
[----:B------:R-:W0:Y:S01]  /*0050*/  S2R R10, SR_TID.Y ;  /* 0x00000000000a7919 */ /* 0x000e220000002200 */
[----:B------:R-:W-:Y:S01]  /*0060*/  MOV R0, 0x0 ;  /* 0x0000000000007802 */ /* 0x000fe20000000f00 */
[----:B------:R-:W0:Y:S04]  /*0070*/  S2R R9, SR_TID.Z ;  /* 0x0000000000097919 */ /* 0x000e280000002300 */
[----:B------:R-:W1:Y:S01]  /*0080*/  S2UR UR8, SR_CTAID.Y ;  /* 0x00000000000879c3 */ /* 0x000e620000002600 */
[----:B------:R-:W4:Y:S07]  /*0090*/  S2R R7, SR_TID.X ;  /* 0x0000000000077919 */ /* 0x000f2e0000002100 */
[----:B------:R-:W1:Y:S01]  /*00a0*/  LDC R5, c[0x0][0x374] ;  /* 0x0000dd00ff057b82 */ /* 0x000e620000000800 */
[----:B------:R-:W5:Y:S01]  /*00b0*/  LDCU UR9, c[0x0][0x360] ;  /* 0x00006c00ff0977ac */ /* 0x000f620008000800 */
[----:B------:R-:W5:Y:S06]  /*00c0*/  LDCU UR10, c[0x0][0x364] ;  /* 0x00006c80ff0a77ac */ /* 0x000f6c0008000800 */
[----:B------:R-:W3:Y:S01]  /*00d0*/  S2UR UR7, SR_CTAID.X ;  /* 0x00000000000779c3 */ /* 0x000ee20000002500 */
[----:B------:R-:W2:Y:S01]  /*00e0*/  LDCU UR5, c[0x0][0x368] ;  /* 0x00006d00ff0577ac */ /* 0x000ea20008000800 */
[----:B-----5:R-:W-:Y:S01]  /*00f0*/  UIMAD UR4, UR9, UR10, URZ ;  /* 0x0000000a090472a4 */ /* 0x020fe2000f8e02ff */
[----:B-1----:R-:W-:-:S02]  /*0100*/  IMAD R8, R8, R5, UR8 ;  /* 0x0000000808087e24 */ /* 0x002fc4000f8e0205 */
[----:B0-----:R-:W-:Y:S01]  /*0110*/  IMAD R10, R9, UR10, R10 ;  /* 0x0000000a090a7c24 */ /* 0x001fe2000f8e020a */
[----:B--2---:R-:W-:-:S03]  /*0120*/  UIMAD UR4, UR4, UR5, URZ ;  /* 0x00000005040472a4 */ /* 0x004fc6000f8e02ff */
[----:B----4-:R-:W-:Y:S01]  /*0130*/  IMAD R10, R10, UR9, R7 ;  /* 0x000000090a0a7c24 */ /* 0x010fe2000f8e0207 */
[----:B------:R-:W0:Y:S01]  /*0140*/  LDCU.64 UR8, c[0x4][0x8] ;  /* 0x01000100ff0877ac */ /* 0x000e220008000a00 */
[----:B---3--:R-:W-:Y:S02]  /*0150*/  IMAD R8, R8, R3, UR7 ;  /* 0x0000000708087e24 */ /* 0x008fe4000f8e0203 */
[----:B------:R1:W2:Y:S02]  /*0160*/  LDC.64 R2, c[0x4][R0] ;  /* 0x0100000000027b82 */ /* 0x0002a40000000a00 */
[----:B------:R-:W-:Y:S02]  /*0170*/  IMAD R9, R8, UR4, RZ ;  /* 0x0000000408097c24 */ /* 0x000fe4000f8e02ff */
[----:B------:R-:W3:Y:S03]  /*0180*/  LDCU UR4, c[0x0][0x2f8] ;  /* 0x00005f00ff0477ac */ /* 0x000ee60008000800 */
[----:B------:R-:W-:-:S05]  /*0190*/  IADD3 R11, PT, PT, R9, R10, RZ ;  /* 0x0000000a090b7210 */ /* 0x000fca0007ffe0ff */
[----:B------:R1:W-:Y:S01]  /*01a0*/  STL.128 [R1], R8 ;  /* 0x0000000801007387 */ /* 0x0003e20000100c00 */
[----:B0-----:R-:W-:Y:S02]  /*01b0*/  MOV R4, UR8 ;  /* 0x0000000800047c02 */ /* 0x001fe40008000f00 */
[----:B------:R-:W-:Y:S02]  /*01c0*/  MOV R5, UR9 ;  /* 0x0000000900057c02 */ /* 0x000fe40008000f00 */
[----:B---3--:R-:W-:-:S04]  /*01d0*/  IADD3 R6, P0, PT, R1, UR4, RZ ;  /* 0x0000000401067c10 */ /* 0x008fc8000ff1e0ff */
[----:B------:R-:W-:-:S09]  /*01e0*/  IADD3.X R7, PT, PT, RZ, UR6, RZ, P0, !PT ;  /* 0x00000006ff077c10 */ /* 0x000fd200087fe4ff */
[----:B------:R-:W-:-:S07]  /*01f0*/  LEPC R20, `(.L_x_0) ;  /* 0x000000001014794e */ /* 0x000fce0000000000 */
[----:B-12---:R-:W-:Y:S05]  /*0200*/  CALL.ABS.NOINC R2 ;  /* 0x0000000002007343 */ /* 0x006fea0003c00000 */
.L_x_0:
[----:B------:R-:W-:Y:S05]  /*0210*/  EXIT ;  /* 0x000000000000794d */ /* 0x000fea0003800000 */
.L_x_1:
[----:B------:R-:W-:-:S00]  /*0220*/  BRA `(.L_x_1) ;  /* 0xfffffffc00fc7947 */ /* 0x000fc0000383ffff */
[----:B------:R-:W-:-:S00]  /*0230*/  NOP ;  /* 0x0000000000007918 */ /* 0x000fc00000000000 */
        /* <DEDUP_REMOVED lines=12> */
.L_x_2:


//--------------------- .nv.global.init           --------------------------
	.section	.nv.global.init,"aw",@progbits
.nv.global.init:
	.type		$str,@object
	.size		$str,(.L_0 - $str)
$str:
        /*0000*/ 	.byte	0x62, 0x6c, 0x6f, 0x63, 0x6b, 0x49, 0x64, 0x3a, 0x20, 0x25, 0x64, 0x2c, 0x20, 0x62, 0x6c, 0x6f
        /*0010*/ 	.byte	0x63, 0x6b, 0x4f, 0x66, 0x66, 0x73, 0x65, 0x74, 0x3a, 0x20, 0x25, 0x64, 0x2c, 0x20, 0x74, 0x68
        /*0020*/ 	.byte	0x72, 0x65, 0x61, 0x64, 0x49, 0x64, 0x3a, 0x20, 0x25, 0x64, 0x2c, 0x20, 0x67, 0x6c, 0x6f, 0x62
        /*0030*/ 	.byte	0x61, 0x6c, 0x54, 0x68, 0x72, 0x65, 0x61, 0x64, 0x49, 0x64, 0x3a, 0x20, 0x25, 0x64, 0x0a, 0x00
.L_0:


//--------------------- .nv.shared.reserved.0     --------------------------
	.section	.nv.shared.reserved.0,"aw",@nobits
	.weak		__nv_reservedSMEM_offset_0_alias
	.size		__nv_reservedSMEM_offset_0_alias, 0, 64
	.other		__nv_reservedSMEM_offset_0_alias,@"STO_CUDA_RESERVED_SHARED STV_DEFAULT"
__nv_reservedSMEM_offset_0_alias:
	.zero		0
	.zero		64


//--------------------- .nv.constant0._Z15printThreadInfov --------------------------
	.section	.nv.constant0._Z15printThreadInfov,"a",@progbits
	.sectionflags	@""
	.align	4
.nv.constant0._Z15printThreadInfov:
	.zero		896


//--------------------- SYMBOLS --------------------------

	.type		.nv.reservedSmem.offset0,@object
	.size		.nv.reservedSmem.offset0,0x4
	.type		vprintf,@function
